//
// Generated by NVIDIA NVVM Compiler
//
// Compiler Build ID: CL-36424714
// Cuda compilation tools, release 13.0, V13.0.88
// Based on NVVM 20.0.0
//

.version 9.0
.target sm_100
.address_size 64

	// .globl	default_function_kernel

.visible .entry default_function_kernel(
	.param .u64 .ptr .align 1 default_function_kernel_param_0,
	.param .u64 .ptr .align 1 default_function_kernel_param_1
)
.maxntid 8
{
	.reg .pred 	%p<4>;
	.reg .b32 	%r<5>;
	.reg .b32 	%f<20>;
	.reg .b64 	%rd<8>;

	ld.param.u64 	%rd1, [default_function_kernel_param_0];
	ld.param.u64 	%rd2, [default_function_kernel_param_1];
	mov.u32 	%r2, %ctaid.x;
	shl.b32 	%r3, %r2, 3;
	mov.u32 	%r4, %tid.x;
	or.b32  	%r1, %r3, %r4;
	setp.gt.u32 	%p1, %r1, 116;
	@%p1 bra 	$L__BB0_2;
	cvta.to.global.u64 	%rd3, %rd2;
	cvta.to.global.u64 	%rd4, %rd1;
	mul.wide.u32 	%rd5, %r1, 4;
	add.s64 	%rd6, %rd3, %rd5;
	ld.global.nc.f32 	%f1, [%rd6];
	abs.f32 	%f2, %f1;
	setp.gt.f32 	%p2, %f2, 0f3F800000;
	rcp.approx.ftz.f32 	%f3, %f2;
	selp.f32 	%f4, %f3, %f2, %p2;
	mul.f32 	%f5, %f4, %f4;
	fma.rn.f32 	%f6, %f5, 0f3B2090AA, 0fBC6BE14F;
	fma.rn.f32 	%f7, %f6, %f5, 0f3D23397E;
	fma.rn.f32 	%f8, %f7, %f5, 0fBD948A7A;
	fma.rn.f32 	%f9, %f8, %f5, 0f3DD76B21;
	fma.rn.f32 	%f10, %f9, %f5, 0fBE111E88;
	fma.rn.f32 	%f11, %f10, %f5, 0f3E4CAF60;
	fma.rn.f32 	%f12, %f11, %f5, 0fBEAAAA27;
	mul.f32 	%f13, %f5, %f12;
	fma.rn.f32 	%f14, %f13, %f4, %f4;
	neg.f32 	%f15, %f14;
	fma.rn.f32 	%f16, 0f3F6EE581, 0f3FD774EB, %f15;
	selp.f32 	%f17, %f16, %f14, %p2;
	setp.num.f32 	%p3, %f2, %f2;
	copysign.f32 	%f18, %f1, %f17;
	selp.f32 	%f19, %f18, %f17, %p3;
	add.s64 	%rd7, %rd4, %rd5;
	st.global.f32 	[%rd7], %f19;
$L__BB0_2:
	ret;

}


// ===== COMPILED SASS (sm_100) =====

	.target	sm_100

	.elftype	@"ET_EXEC"


//--------------------- .note.nv.tkinfo           --------------------------
	.section	.note.nv.tkinfo,"",@"SHT_NOTE"
	.sectionflags	@"SHF_NOTE_NV_TKINFO"
	.tkinfo
        /*0018*/ 	.word	0x00000002
        /*0030*/ 	.string	""
        /*0030*/ 	.string	"ptxas"
        /*0030*/ 	.string	"Cuda compilation tools, release 13.0, V13.0.88"
        /*0030*/ 	.string	"Build cuda_13.0.r13.0/compiler.36424714_0"
        /*0030*/ 	.string	"-arch sm_100 -m 64 "



//--------------------- .note.nv.cuinfo           --------------------------
	.section	.note.nv.cuinfo,"",@"SHT_NOTE"
	.sectionflags	@"SHF_NOTE_NV_CUINFO"
        /*0018*/ 	.short	0x0002
        /*001a*/ 	.short	0x0064
        /*001c*/ 	.short	0x0082
	.zero		2


//--------------------- .nv.info                  --------------------------
	.section	.nv.info,"",@"SHT_CUDA_INFO"
	.align	4


	//----- nvinfo : EIATTR_REGCOUNT
	.align		4
        /*0000*/ 	.byte	0x04, 0x2f
        /*0002*/ 	.short	(.L_1 - .L_0)
	.align		4
.L_0:
        /*0004*/ 	.word	index@(default_function_kernel)
        /*0008*/ 	.word	0x0000000c


	//----- nvinfo : EIATTR_FRAME_SIZE
	.align		4
.L_1:
        /*000c*/ 	.byte	0x04, 0x11
        /*000e*/ 	.short	(.L_3 - .L_2)
	.align		4
.L_2:
        /*0010*/ 	.word	index@(default_function_kernel)
        /*0014*/ 	.word	0x00000000


	//----- nvinfo : EIATTR_MIN_STACK_SIZE
	.align		4
.L_3:
        /*0018*/ 	.byte	0x04, 0x12
        /*001a*/ 	.short	(.L_5 - .L_4)
	.align		4
.L_4:
        /*001c*/ 	.word	index@(default_function_kernel)
        /*0020*/ 	.word	0x00000000
.L_5:


//--------------------- .nv.compat                --------------------------
	.section	.nv.compat,"",@"SHT_CUDA_COMPAT_INFO"
	.align	4
        /*0000*/ 	.byte	0x02, 0x09, 0x00, 0x00, 0x02, 0x02, 0x01, 0x00, 0x02, 0x05, 0x05, 0x00, 0x03, 0x07, 0x01, 0x01
        /*0010*/ 	.byte	0x02, 0x03, 0x00, 0x00, 0x02, 0x06, 0x01, 0x00, 0x04, 0x0b, 0x08, 0x00, 0x01, 0x00, 0x00, 0x00
        /*0020*/ 	.byte	0x00, 0x00, 0x00, 0x00


//--------------------- .nv.info.default_function_kernel --------------------------
	.section	.nv.info.default_function_kernel,"",@"SHT_CUDA_INFO"
	.sectionflags	@""
	.align	4


	//----- nvinfo : EIATTR_CUDA_API_VERSION
	.align		4
        /*0000*/ 	.byte	0x04, 0x37
        /*0002*/ 	.short	(.L_7 - .L_6)
.L_6:
        /*0004*/ 	.word	0x00000082


	//----- nvinfo : EIATTR_KPARAM_INFO
	.align		4
.L_7:
        /*0008*/ 	.byte	0x04, 0x17
        /*000a*/ 	.short	(.L_9 - .L_8)
.L_8:
        /*000c*/ 	.word	0x00000000
        /*0010*/ 	.short	0x0001
        /*0012*/ 	.short	0x0008
        /*0014*/ 	.byte	0x00, 0xf5, 0x21, 0x00


	//----- nvinfo : EIATTR_KPARAM_INFO
	.align		4
.L_9:
        /*0018*/ 	.byte	0x04, 0x17
        /*001a*/ 	.short	(.L_11 - .L_10)
.L_10:
        /*001c*/ 	.word	0x00000000
        /*0020*/ 	.short	0x0000
        /*0022*/ 	.short	0x0000
        /*0024*/ 	.byte	0x00, 0xf5, 0x21, 0x00


	//----- nvinfo : EIATTR_SPARSE_MMA_MASK
	.align		4
.L_11:
        /*0028*/ 	.byte	0x03, 0x50
        /*002a*/ 	.short	0x0000


	//----- nvinfo : EIATTR_MAXREG_COUNT
	.align		4
        /*002c*/ 	.byte	0x03, 0x1b
        /*002e*/ 	.short	0x00ff


	//----- nvinfo : EIATTR_MERCURY_ISA_VERSION
	.align		4
        /*0030*/ 	.byte	0x03, 0x5f
        /*0032*/ 	.short	0x0101


	//----- nvinfo : EIATTR_VRC_CTA_INIT_COUNT
	.align		4
        /*0034*/ 	.byte	0x02, 0x4a
	.zero		1
	.zero		1


	//----- nvinfo : EIATTR_EXIT_INSTR_OFFSETS
	.align		4
        /*0038*/ 	.byte	0x04, 0x1c
        /*003a*/ 	.short	(.L_13 - .L_12)


	//   ....[0]....
.L_12:
        /*003c*/ 	.word	0x00000060


	//   ....[1]....
        /*0040*/ 	.word	0x00000210


	//----- nvinfo : EIATTR_MAX_THREADS
	.align		4
.L_13:
        /*0044*/ 	.byte	0x04, 0x05
        /*0046*/ 	.short	(.L_15 - .L_14)
.L_14:
        /*0048*/ 	.word	0x00000008
        /*004c*/ 	.word	0x00000001
        /*0050*/ 	.word	0x00000001


	//----- nvinfo : EIATTR_CBANK_PARAM_SIZE
	.align		4
.L_15:
        /*0054*/ 	.byte	0x03, 0x19
        /*0056*/ 	.short	0x0010


	//----- nvinfo : EIATTR_PARAM_CBANK
	.align		4
        /*0058*/ 	.byte	0x04, 0x0a
        /*005a*/ 	.short	(.L_17 - .L_16)
	.align		4
.L_16:
        /*005c*/ 	.word	index@(.nv.constant0.default_function_kernel)
        /*0060*/ 	.short	0x0380
        /*0062*/ 	.short	0x0010


	//----- nvinfo : EIATTR_SW_WAR
	.align		4
.L_17:
        /*0064*/ 	.byte	0x04, 0x36
        /*0066*/ 	.short	(.L_19 - .L_18)
.L_18:
        /*0068*/ 	.word	0x00000008
.L_19:


//--------------------- .nv.callgraph             --------------------------
	.section	.nv.callgraph,"",@"SHT_CUDA_CALLGRAPH"
	.align	4
	.sectionentsize	8
	.align		4
        /*0000*/ 	.word	0x00000000
	.align		4
        /*0004*/ 	.word	0xffffffff
	.align		4
        /*0008*/ 	.word	0x00000000
	.align		4
        /*000c*/ 	.word	0xfffffffe
	.align		4
        /*0010*/ 	.word	0x00000000
	.align		4
        /*0014*/ 	.word	0xfffffffd
	.align		4
        /*0018*/ 	.word	0x00000000
	.align		4
        /*001c*/ 	.word	0xfffffffc


//--------------------- .text.default_function_kernel --------------------------
	.section	.text.default_function_kernel,"ax",@progbits
	.align	128
        .global         default_function_kernel
        .type           default_function_kernel,@function
        .size           default_function_kernel,(.L_x_1 - default_function_kernel)
        .other          default_function_kernel,@"STO_CUDA_ENTRY STV_DEFAULT"
default_function_kernel:
.text.default_function_kernel:
[----:B------:R-:W-:Y:S01]  /*0000*/  LDC R1, c[0x0][0x37c] ;  /* 0x0000df00ff017b82 */ /* 0x000fe20000000800 */
[----:B------:R-:W0:Y:S07]  /*0010*/  S2R R5, SR_TID.X ;  /* 0x0000000000057919 */ /* 0x000e2e0000002100 */
[----:B------:R-:W1:Y:S02]  /*0020*/  S2UR UR4, SR_CTAID.X ;  /* 0x00000000000479c3 */ /* 0x000e640000002500 */
[----:B-1----:R-:W-:-:S06]  /*0030*/  USHF.L.U32 UR4, UR4, 0x3, URZ ;  /* 0x0000000304047899 */ /* 0x002fcc00080006ff */
[----:B0-----:R-:W-:-:S04]  /*0040*/  LOP3.LUT R5, R5, UR4, RZ, 0xfc, !PT ;  /* 0x0000000405057c12 */ /* 0x001fc8000f8efcff */
[----:B------:R-:W-:-:S13]  /*0050*/  ISETP.GT.U32.AND P0, PT, R5, 0x74, PT ;  /* 0x000000740500780c */ /* 0x000fda0003f04070 */
[----:B------:R-:W-:Y:S05]  /*0060*/  @P0 EXIT ;  /* 0x000000000000094d */ /* 0x000fea0003800000 */
[----:B------:R-:W0:Y:S01]  /*0070*/  LDC.64 R2, c[0x0][0x388] ;  /* 0x0000e200ff027b82 */ /* 0x000e220000000a00 */
[----:B------:R-:W1:Y:S01]  /*0080*/  LDCU.64 UR4, c[0x0][0x358] ;  /* 0x00006b00ff0477ac */ /* 0x000e620008000a00 */
[----:B0-----:R-:W-:-:S05]  /*0090*/  IMAD.WIDE.U32 R2, R5, 0x4, R2 ;  /* 0x0000000405027825 */ /* 0x001fca00078e0002 */
[----:B-1----:R0:W2:Y:S01]  /*00a0*/  LDG.E.CONSTANT R0, desc[UR4][R2.64] ;  /* 0x0000000402007981 */ /* 0x0020a2000c1e9900 */
[----:B------:R-:W-:Y:S01]  /*00b0*/  HFMA2 R9, -RZ, RZ, 0.890625, -0.00056934356689453125 ;  /* 0x3b2090aaff097431 */ /* 0x000fe200000001ff */
[----:B------:R-:W-:Y:S01]  /*00c0*/  MOV R6, 0x3f6ee581 ;  /* 0x3f6ee58100067802 */ /* 0x000fe20000000f00 */
[----:B0-----:R-:W0:Y:S02]  /*00d0*/  LDC.64 R2, c[0x0][0x380] ;  /* 0x0000e000ff027b82 */ /* 0x001e240000000a00 */
[----:B0-----:R-:W-:Y:S01]  /*00e0*/  IMAD.WIDE.U32 R2, R5, 0x4, R2 ;  /* 0x0000000405027825 */ /* 0x001fe200078e0002 */
[----:B--2---:R-:W0:Y:S01]  /*00f0*/  MUFU.RCP R7, |R0| ;  /* 0x4000000000077308 */ /* 0x004e220000001000 */
[----:B------:R-:W-:-:S04]  /*0100*/  FSETP.GT.AND P0, PT, |R0|, 1, PT ;  /* 0x3f8000000000780b */ /* 0x000fc80003f04200 */
[----:B0-----:R-:W-:-:S05]  /*0110*/  FSEL R7, R7, |R0|, P0 ;  /* 0x4000000007077208 */ /* 0x001fca0000000000 */
[----:B------:R-:W-:-:S04]  /*0120*/  FMUL R4, R7, R7 ;  /* 0x0000000707047220 */ /* 0x000fc80000400000 */
[----:B------:R-:W-:-:S04]  /*0130*/  FFMA R9, R4, R9, -0.014396979473531246185 ;  /* 0xbc6be14f04097423 */ /* 0x000fc80000000009 */
[----:B------:R-:W-:-:S04]  /*0140*/  FFMA R9, R4, R9, 0.039849750697612762451 ;  /* 0x3d23397e04097423 */ /* 0x000fc80000000009 */
[----:B------:R-:W-:-:S04]  /*0150*/  FFMA R9, R4, R9, -0.072529748082160949707 ;  /* 0xbd948a7a04097423 */ /* 0x000fc80000000009 */
[----:B------:R-:W-:-:S04]  /*0160*/  FFMA R9, R4, R9, 0.10518480092287063599 ;  /* 0x3dd76b2104097423 */ /* 0x000fc80000000009 */
[----:B------:R-:W-:-:S04]  /*0170*/  FFMA R9, R4, R9, -0.14171802997589111328 ;  /* 0xbe111e8804097423 */ /* 0x000fc80000000009 */
[----:B------:R-:W-:-:S04]  /*0180*/  FFMA R9, R4, R9, 0.19988775253295898438 ;  /* 0x3e4caf6004097423 */ /* 0x000fc80000000009 */
[----:B------:R-:W-:-:S04]  /*0190*/  FFMA R9, R4, R9, -0.33332940936088562012 ;  /* 0xbeaaaa2704097423 */ /* 0x000fc80000000009 */
[----:B------:R-:W-:-:S04]  /*01a0*/  FMUL R4, R4, R9 ;  /* 0x0000000904047220 */ /* 0x000fc80000400000 */
[----:B------:R-:W-:-:S04]  /*01b0*/  FFMA R7, R7, R4, R7 ;  /* 0x0000000407077223 */ /* 0x000fc80000000007 */
[----:B------:R-:W-:Y:S01]  /*01c0*/  @P0 FFMA R7, R6, 1.6832555532455444336, -R7 ;  /* 0x3fd774eb06070823 */ /* 0x000fe20000000807 */
[----:B------:R-:W-:-:S04]  /*01d0*/  FSETP.NAN.AND P0, PT, |R0|, |R0|, PT ;  /* 0x400000000000720b */ /* 0x000fc80003f08200 */
[----:B------:R-:W-:-:S04]  /*01e0*/  LOP3.LUT R0, R7, 0x80000000, R0, 0xb8, !PT ;  /* 0x8000000007007812 */ /* 0x000fc800078eb800 */
[----:B------:R-:W-:-:S05]  /*01f0*/  FSEL R7, R0, R7, !P0 ;  /* 0x0000000700077208 */ /* 0x000fca0004000000 */
[----:B------:R-:W-:Y:S01]  /*0200*/  STG.E desc[UR4][R2.64], R7 ;  /* 0x0000000702007986 */ /* 0x000fe2000c101904 */
[----:B------:R-:W-:Y:S05]  /*0210*/  EXIT ;  /* 0x000000000000794d */ /* 0x000fea0003800000 */
.L_x_0:
[----:B------:R-:W-:-:S00]  /*0220*/  BRA `(.L_x_0) ;  /* 0xfffffffc00fc7947 */ /* 0x000fc0000383ffff */
[----:B------:R-:W-:-:S00]  /*0230*/  NOP ;  /* 0x0000000000007918 */ /* 0x000fc00000000000 */
        /* <DEDUP_REMOVED lines=12> */
.L_x_1:


//--------------------- .nv.shared.reserved.0     --------------------------
	.section	.nv.shared.reserved.0,"aw",@nobits
	.weak		__nv_reservedSMEM_offset_0_alias
	.size		__nv_reservedSMEM_offset_0_alias, 0, 64
	.other		__nv_reservedSMEM_offset_0_alias,@"STO_CUDA_RESERVED_SHARED STV_DEFAULT"
__nv_reservedSMEM_offset_0_alias:
	.zero		0
	.zero		64


//--------------------- .nv.constant0.default_function_kernel --------------------------
	.section	.nv.constant0.default_function_kernel,"a",@progbits
	.sectionflags	@""
	.align	4
.nv.constant0.default_function_kernel:
	.zero		912


//--------------------- SYMBOLS --------------------------

	.type		.nv.reservedSmem.offset0,@object
	.size		.nv.reservedSmem.offset0,0x4
